//
// Generated by NVIDIA NVVM Compiler
//
// Compiler Build ID: CL-36424714
// Cuda compilation tools, release 13.0, V13.0.88
// Based on NVVM 20.0.0
//

.version 9.0
.target sm_100
.address_size 64

	// .globl	_Z16getMaxValueOfRowPfS_

.visible .entry _Z16getMaxValueOfRowPfS_(
	.param .u64 .ptr .align 1 _Z16getMaxValueOfRowPfS__param_0,
	.param .u64 .ptr .align 1 _Z16getMaxValueOfRowPfS__param_1
)
{
	.reg .pred 	%p<5>;
	.reg .b32 	%r<9>;
	.reg .b32 	%f<5>;
	.reg .b64 	%rd<11>;

	ld.param.u64 	%rd2, [_Z16getMaxValueOfRowPfS__param_0];
	ld.param.u64 	%rd3, [_Z16getMaxValueOfRowPfS__param_1];
	cvta.to.global.u64 	%rd4, %rd3;
	cvta.to.global.u64 	%rd5, %rd2;
	mov.u32 	%r1, %tid.x;
	mov.u32 	%r5, %ctaid.x;
	shl.b32 	%r6, %r5, 9;
	add.s32 	%r7, %r6, %r1;
	mul.wide.u32 	%rd6, %r7, 4;
	add.s64 	%rd7, %rd5, %rd6;
	ld.global.f32 	%f1, [%rd7];
	mul.wide.u32 	%rd8, %r1, 4;
	add.s64 	%rd1, %rd4, %rd8;
	st.global.f32 	[%rd1], %f1;
	mov.u32 	%r8, %ntid.x;
	setp.lt.u32 	%p1, %r8, 2;
	@%p1 bra 	$L__BB0_4;
$L__BB0_1:
	shr.u32 	%r4, %r8, 1;
	bar.sync 	0;
	setp.ge.u32 	%p2, %r1, %r4;
	@%p2 bra 	$L__BB0_3;
	mul.wide.u32 	%rd9, %r4, 4;
	add.s64 	%rd10, %rd1, %rd9;
	ld.global.f32 	%f2, [%rd10];
	ld.global.f32 	%f3, [%rd1];
	setp.gt.f32 	%p3, %f2, %f3;
	selp.f32 	%f4, %f2, %f3, %p3;
	st.global.f32 	[%rd1], %f4;
$L__BB0_3:
	setp.gt.u32 	%p4, %r8, 3;
	mov.u32 	%r8, %r4;
	@%p4 bra 	$L__BB0_1;
$L__BB0_4:
	ret;

}


// ===== COMPILED SASS (sm_100) =====

	.target	sm_100

	.elftype	@"ET_EXEC"


//--------------------- .note.nv.tkinfo           --------------------------
	.section	.note.nv.tkinfo,"",@"SHT_NOTE"
	.sectionflags	@"SHF_NOTE_NV_TKINFO"
	.tkinfo
        /*0018*/ 	.word	0x00000002
        /*0030*/ 	.string	""
        /*0030*/ 	.string	"ptxas"
        /*0030*/ 	.string	"Cuda compilation tools, release 13.0, V13.0.88"
        /*0030*/ 	.string	"Build cuda_13.0.r13.0/compiler.36424714_0"
        /*0030*/ 	.string	"-arch sm_100 -m 64 "



//--------------------- .note.nv.cuinfo           --------------------------
	.section	.note.nv.cuinfo,"",@"SHT_NOTE"
	.sectionflags	@"SHF_NOTE_NV_CUINFO"
        /*0018*/ 	.short	0x0002
        /*001a*/ 	.short	0x0064
        /*001c*/ 	.short	0x0082
	.zero		2


//--------------------- .nv.info                  --------------------------
	.section	.nv.info,"",@"SHT_CUDA_INFO"
	.align	4


	//----- nvinfo : EIATTR_REGCOUNT
	.align		4
        /*0000*/ 	.byte	0x04, 0x2f
        /*0002*/ 	.short	(.L_1 - .L_0)
	.align		4
.L_0:
        /*0004*/ 	.word	index@(_Z16getMaxValueOfRowPfS_)
        /*0008*/ 	.word	0x0000000c


	//----- nvinfo : EIATTR_FRAME_SIZE
	.align		4
.L_1:
        /*000c*/ 	.byte	0x04, 0x11
        /*000e*/ 	.short	(.L_3 - .L_2)
	.align		4
.L_2:
        /*0010*/ 	.word	index@(_Z16getMaxValueOfRowPfS_)
        /*0014*/ 	.word	0x00000000


	//----- nvinfo : EIATTR_MIN_STACK_SIZE
	.align		4
.L_3:
        /*0018*/ 	.byte	0x04, 0x12
        /*001a*/ 	.short	(.L_5 - .L_4)
	.align		4
.L_4:
        /*001c*/ 	.word	index@(_Z16getMaxValueOfRowPfS_)
        /*0020*/ 	.word	0x00000000
.L_5:


//--------------------- .nv.compat                --------------------------
	.section	.nv.compat,"",@"SHT_CUDA_COMPAT_INFO"
	.align	4
        /*0000*/ 	.byte	0x02, 0x09, 0x00, 0x00, 0x02, 0x02, 0x01, 0x00, 0x02, 0x05, 0x05, 0x00, 0x03, 0x07, 0x01, 0x01
        /*0010*/ 	.byte	0x02, 0x03, 0x00, 0x00, 0x02, 0x06, 0x01, 0x00, 0x04, 0x0b, 0x08, 0x00, 0x09, 0x00, 0x00, 0x00
        /*0020*/ 	.byte	0x00, 0x00, 0x00, 0x00


//--------------------- .nv.info._Z16getMaxValueOfRowPfS_ --------------------------
	.section	.nv.info._Z16getMaxValueOfRowPfS_,"",@"SHT_CUDA_INFO"
	.sectionflags	@""
	.align	4


	//----- nvinfo : EIATTR_CUDA_API_VERSION
	.align		4
        /*0000*/ 	.byte	0x04, 0x37
        /*0002*/ 	.short	(.L_7 - .L_6)
.L_6:
        /*0004*/ 	.word	0x00000082


	//----- nvinfo : EIATTR_KPARAM_INFO
	.align		4
.L_7:
        /*0008*/ 	.byte	0x04, 0x17
        /*000a*/ 	.short	(.L_9 - .L_8)
.L_8:
        /*000c*/ 	.word	0x00000000
        /*0010*/ 	.short	0x0001
        /*0012*/ 	.short	0x0008
        /*0014*/ 	.byte	0x00, 0xf5, 0x21, 0x00


	//----- nvinfo : EIATTR_KPARAM_INFO
	.align		4
.L_9:
        /*0018*/ 	.byte	0x04, 0x17
        /*001a*/ 	.short	(.L_11 - .L_10)
.L_10:
        /*001c*/ 	.word	0x00000000
        /*0020*/ 	.short	0x0000
        /*0022*/ 	.short	0x0000
        /*0024*/ 	.byte	0x00, 0xf5, 0x21, 0x00


	//----- nvinfo : EIATTR_SPARSE_MMA_MASK
	.align		4
.L_11:
        /*0028*/ 	.byte	0x03, 0x50
        /*002a*/ 	.short	0x0000


	//----- nvinfo : EIATTR_MAXREG_COUNT
	.align		4
        /*002c*/ 	.byte	0x03, 0x1b
        /*002e*/ 	.short	0x00ff


	//----- nvinfo : EIATTR_NUM_BARRIERS
	.align		4
        /*0030*/ 	.byte	0x02, 0x4c
        /*0032*/ 	.byte	0x01
	.zero		1


	//----- nvinfo : EIATTR_MERCURY_ISA_VERSION
	.align		4
        /*0034*/ 	.byte	0x03, 0x5f
        /*0036*/ 	.short	0x0101


	//----- nvinfo : EIATTR_VRC_CTA_INIT_COUNT
	.align		4
        /*0038*/ 	.byte	0x02, 0x4a
	.zero		1
	.zero		1


	//----- nvinfo : EIATTR_EXIT_INSTR_OFFSETS
	.align		4
        /*003c*/ 	.byte	0x04, 0x1c
        /*003e*/ 	.short	(.L_13 - .L_12)


	//   ....[0]....
.L_12:
        /*0040*/ 	.word	0x000000d0


	//   ....[1]....
        /*0044*/ 	.word	0x000001d0


	//----- nvinfo : EIATTR_CRS_STACK_SIZE
	.align		4
.L_13:
        /*0048*/ 	.byte	0x04, 0x1e
        /*004a*/ 	.short	(.L_15 - .L_14)
.L_14:
        /*004c*/ 	.word	0x00000000


	//----- nvinfo : EIATTR_CBANK_PARAM_SIZE
	.align		4
.L_15:
        /*0050*/ 	.byte	0x03, 0x19
        /*0052*/ 	.short	0x0010


	//----- nvinfo : EIATTR_PARAM_CBANK
	.align		4
        /*0054*/ 	.byte	0x04, 0x0a
        /*0056*/ 	.short	(.L_17 - .L_16)
	.align		4
.L_16:
        /*0058*/ 	.word	index@(.nv.constant0._Z16getMaxValueOfRowPfS_)
        /*005c*/ 	.short	0x0380
        /*005e*/ 	.short	0x0010


	//----- nvinfo : EIATTR_SW_WAR
	.align		4
.L_17:
        /*0060*/ 	.byte	0x04, 0x36
        /*0062*/ 	.short	(.L_19 - .L_18)
.L_18:
        /*0064*/ 	.word	0x00000008
.L_19:


//--------------------- .nv.callgraph             --------------------------
	.section	.nv.callgraph,"",@"SHT_CUDA_CALLGRAPH"
	.align	4
	.sectionentsize	8
	.align		4
        /*0000*/ 	.word	0x00000000
	.align		4
        /*0004*/ 	.word	0xffffffff
	.align		4
        /*0008*/ 	.word	0x00000000
	.align		4
        /*000c*/ 	.word	0xfffffffe
	.align		4
        /*0010*/ 	.word	0x00000000
	.align		4
        /*0014*/ 	.word	0xfffffffd
	.align		4
        /*0018*/ 	.word	0x00000000
	.align		4
        /*001c*/ 	.word	0xfffffffc


//--------------------- .text._Z16getMaxValueOfRowPfS_ --------------------------
	.section	.text._Z16getMaxValueOfRowPfS_,"ax",@progbits
	.align	128
        .global         _Z16getMaxValueOfRowPfS_
        .type           _Z16getMaxValueOfRowPfS_,@function
        .size           _Z16getMaxValueOfRowPfS_,(.L_x_4 - _Z16getMaxValueOfRowPfS_)
        .other          _Z16getMaxValueOfRowPfS_,@"STO_CUDA_ENTRY STV_DEFAULT"
_Z16getMaxValueOfRowPfS_:
.text._Z16getMaxValueOfRowPfS_:
[----:B------:R-:W-:Y:S01]  /*0000*/  LDC R1, c[0x0][0x37c] ;  /* 0x0000df00ff017b82 */ /* 0x000fe20000000800 */
[----:B------:R-:W0:Y:S07]  /*0010*/  S2R R9, SR_TID.X ;  /* 0x0000000000097919 */ /* 0x000e2e0000002100 */
[----:B------:R-:W1:Y:S01]  /*0020*/  LDC.64 R2, c[0x0][0x380] ;  /* 0x0000e000ff027b82 */ /* 0x000e620000000a00 */
[----:B------:R-:W2:Y:S01]  /*0030*/  LDCU.64 UR4, c[0x0][0x358] ;  /* 0x00006b00ff0477ac */ /* 0x000ea20008000a00 */
[----:B------:R-:W0:Y:S02]  /*0040*/  S2R R0, SR_CTAID.X ;  /* 0x0000000000007919 */ /* 0x000e240000002500 */
[----:B0-----:R-:W-:-:S04]  /*0050*/  IMAD R5, R0, 0x200, R9 ;  /* 0x0000020000057824 */ /* 0x001fc800078e0209 */
[----:B-1----:R-:W-:Y:S01]  /*0060*/  IMAD.WIDE.U32 R2, R5, 0x4, R2 ;  /* 0x0000000405027825 */ /* 0x002fe200078e0002 */
[----:B------:R-:W0:Y:S05]  /*0070*/  LDC R0, c[0x0][0x360] ;  /* 0x0000d800ff007b82 */ /* 0x000e2a0000000800 */
[----:B--2---:R-:W2:Y:S03]  /*0080*/  LDG.E R3, desc[UR4][R2.64] ;  /* 0x0000000402037981 */ /* 0x004ea6000c1e1900 */
[----:B------:R-:W1:Y:S01]  /*0090*/  LDC.64 R4, c[0x0][0x388] ;  /* 0x0000e200ff047b82 */ /* 0x000e620000000a00 */
[----:B0-----:R-:W-:Y:S01]  /*00a0*/  ISETP.GE.U32.AND P0, PT, R0, 0x2, PT ;  /* 0x000000020000780c */ /* 0x001fe20003f06070 */
[----:B-1----:R-:W-:-:S05]  /*00b0*/  IMAD.WIDE.U32 R4, R9, 0x4, R4 ;  /* 0x0000000409047825 */ /* 0x002fca00078e0004 */
[----:B--2---:R0:W-:Y:S07]  /*00c0*/  STG.E desc[UR4][R4.64], R3 ;  /* 0x0000000304007986 */ /* 0x0041ee000c101904 */
[----:B------:R-:W-:Y:S05]  /*00d0*/  @!P0 EXIT ;  /* 0x000000000000894d */ /* 0x000fea0003800000 */
.L_x_2:
[----:B------:R-:W-:Y:S01]  /*00e0*/  SHF.R.U32.HI R6, RZ, 0x1, R0 ;  /* 0x00000001ff067819 */ /* 0x000fe20000011600 */
[----:B------:R-:W-:Y:S01]  /*00f0*/  BAR.SYNC.DEFER_BLOCKING 0x0 ;  /* 0x0000000000007b1d */ /* 0x000fe20000010000 */
[----:B------:R-:W-:Y:S02]  /*0100*/  ISETP.GT.U32.AND P0, PT, R0, 0x3, PT ;  /* 0x000000030000780c */ /* 0x000fe40003f04070 */
[----:B------:R-:W-:-:S03]  /*0110*/  ISETP.GE.U32.AND P1, PT, R9, R6, PT ;  /* 0x000000060900720c */ /* 0x000fc60003f26070 */
[----:B------:R-:W-:Y:S10]  /*0120*/  BSSY.RECONVERGENT B0, `(.L_x_0) ;  /* 0x0000008000007945 */ /* 0x000ff40003800200 */
[----:B-1----:R-:W-:Y:S05]  /*0130*/  @P1 BRA `(.L_x_1) ;  /* 0x0000000000181947 */ /* 0x002fea0003800000 */
[----:B0-----:R-:W-:Y:S01]  /*0140*/  IMAD.WIDE.U32 R2, R6, 0x4, R4 ;  /* 0x0000000406027825 */ /* 0x001fe200078e0004 */
[----:B------:R-:W2:Y:S05]  /*0150*/  LDG.E R7, desc[UR4][R4.64] ;  /* 0x0000000404077981 */ /* 0x000eaa000c1e1900 */
[----:B------:R-:W2:Y:S02]  /*0160*/  LDG.E R2, desc[UR4][R2.64] ;  /* 0x0000000402027981 */ /* 0x000ea4000c1e1900 */
[----:B--2---:R-:W-:-:S04]  /*0170*/  FSETP.GT.AND P1, PT, R2, R7, PT ;  /* 0x000000070200720b */ /* 0x004fc80003f24000 */
[----:B------:R-:W-:-:S05]  /*0180*/  FSEL R7, R2, R7, P1 ;  /* 0x0000000702077208 */ /* 0x000fca0000800000 */
[----:B------:R1:W-:Y:S04]  /*0190*/  STG.E desc[UR4][R4.64], R7 ;  /* 0x0000000704007986 */ /* 0x0003e8000c101904 */
.L_x_1:
[----:B------:R-:W-:Y:S05]  /*01a0*/  BSYNC.RECONVERGENT B0 ;  /* 0x0000000000007941 */ /* 0x000fea0003800200 */
.L_x_0:
[----:B------:R-:W-:Y:S01]  /*01b0*/  IMAD.MOV.U32 R0, RZ, RZ, R6 ;  /* 0x000000ffff007224 */ /* 0x000fe200078e0006 */
[----:B------:R-:W-:Y:S06]  /*01c0*/  @P0 BRA `(.L_x_2) ;  /* 0xfffffffc00c40947 */ /* 0x000fec000383ffff */
[----:B------:R-:W-:Y:S05]  /*01d0*/  EXIT ;  /* 0x000000000000794d */ /* 0x000fea0003800000 */
.L_x_3:
[----:B------:R-:W-:-:S00]  /*01e0*/  BRA `(.L_x_3) ;  /* 0xfffffffc00fc7947 */ /* 0x000fc0000383ffff */
[----:B------:R-:W-:-:S00]  /*01f0*/  NOP ;  /* 0x0000000000007918 */ /* 0x000fc00000000000 */
        /* <DEDUP_REMOVED lines=8> */
.L_x_4:


//--------------------- .nv.shared.reserved.0     --------------------------
	.section	.nv.shared.reserved.0,"aw",@nobits
	.weak		__nv_reservedSMEM_offset_0_alias
	.size		__nv_reservedSMEM_offset_0_alias, 0, 64
	.other		__nv_reservedSMEM_offset_0_alias,@"STO_CUDA_RESERVED_SHARED STV_DEFAULT"
__nv_reservedSMEM_offset_0_alias:
	.zero		0
	.zero		64


//--------------------- .nv.constant0._Z16getMaxValueOfRowPfS_ --------------------------
	.section	.nv.constant0._Z16getMaxValueOfRowPfS_,"a",@progbits
	.sectionflags	@""
	.align	4
.nv.constant0._Z16getMaxValueOfRowPfS_:
	.zero		912


//--------------------- SYMBOLS --------------------------

	.type		.nv.reservedSmem.offset0,@object
	.size		.nv.reservedSmem.offset0,0x4
